//
// Generated by NVIDIA NVVM Compiler
//
// Compiler Build ID: CL-36424714
// Cuda compilation tools, release 13.0, V13.0.88
// Based on NVVM 20.0.0
//

.version 9.0
.target sm_100
.address_size 64

	// .globl	_Z9AddArraysPiS_S_i

.visible .entry _Z9AddArraysPiS_S_i(
	.param .u64 .ptr .align 1 _Z9AddArraysPiS_S_i_param_0,
	.param .u64 .ptr .align 1 _Z9AddArraysPiS_S_i_param_1,
	.param .u64 .ptr .align 1 _Z9AddArraysPiS_S_i_param_2,
	.param .u32 _Z9AddArraysPiS_S_i_param_3
)
{
	.reg .pred 	%p<2>;
	.reg .b32 	%r<10>;
	.reg .b32 	%f<2>;
	.reg .b64 	%rd<11>;

	ld.param.u64 	%rd1, [_Z9AddArraysPiS_S_i_param_0];
	ld.param.u64 	%rd2, [_Z9AddArraysPiS_S_i_param_1];
	ld.param.u64 	%rd3, [_Z9AddArraysPiS_S_i_param_2];
	ld.param.u32 	%r2, [_Z9AddArraysPiS_S_i_param_3];
	mov.u32 	%r3, %tid.x;
	mov.u32 	%r4, %ctaid.x;
	mov.u32 	%r5, %ntid.x;
	mad.lo.s32 	%r1, %r4, %r5, %r3;
	setp.ge.s32 	%p1, %r1, %r2;
	@%p1 bra 	$L__BB0_2;
	cvta.to.global.u64 	%rd4, %rd1;
	cvta.to.global.u64 	%rd5, %rd2;
	cvta.to.global.u64 	%rd6, %rd3;
	mul.wide.s32 	%rd7, %r1, 4;
	add.s64 	%rd8, %rd4, %rd7;
	ld.global.u32 	%r6, [%rd8];
	add.s64 	%rd9, %rd5, %rd7;
	ld.global.u32 	%r7, [%rd9];
	add.s32 	%r8, %r7, %r6;
	cvt.rn.f32.s32 	%f1, %r8;
	cvt.rzi.s32.f32 	%r9, %f1;
	add.s64 	%rd10, %rd6, %rd7;
	st.global.u32 	[%rd10], %r9;
$L__BB0_2:
	ret;

}


// ===== COMPILED SASS (sm_100) =====

	.target	sm_100

	.elftype	@"ET_EXEC"


//--------------------- .note.nv.tkinfo           --------------------------
	.section	.note.nv.tkinfo,"",@"SHT_NOTE"
	.sectionflags	@"SHF_NOTE_NV_TKINFO"
	.tkinfo
        /*0018*/ 	.word	0x00000002
        /*0030*/ 	.string	""
        /*0030*/ 	.string	"ptxas"
        /*0030*/ 	.string	"Cuda compilation tools, release 13.0, V13.0.88"
        /*0030*/ 	.string	"Build cuda_13.0.r13.0/compiler.36424714_0"
        /*0030*/ 	.string	"-arch sm_100 -m 64 "



//--------------------- .note.nv.cuinfo           --------------------------
	.section	.note.nv.cuinfo,"",@"SHT_NOTE"
	.sectionflags	@"SHF_NOTE_NV_CUINFO"
        /*0018*/ 	.short	0x0002
        /*001a*/ 	.short	0x0064
        /*001c*/ 	.short	0x0082
	.zero		2


//--------------------- .nv.info                  --------------------------
	.section	.nv.info,"",@"SHT_CUDA_INFO"
	.align	4


	//----- nvinfo : EIATTR_REGCOUNT
	.align		4
        /*0000*/ 	.byte	0x04, 0x2f
        /*0002*/ 	.short	(.L_1 - .L_0)
	.align		4
.L_0:
        /*0004*/ 	.word	index@(_Z9AddArraysPiS_S_i)
        /*0008*/ 	.word	0x0000000e


	//----- nvinfo : EIATTR_FRAME_SIZE
	.align		4
.L_1:
        /*000c*/ 	.byte	0x04, 0x11
        /*000e*/ 	.short	(.L_3 - .L_2)
	.align		4
.L_2:
        /*0010*/ 	.word	index@(_Z9AddArraysPiS_S_i)
        /*0014*/ 	.word	0x00000000


	//----- nvinfo : EIATTR_MIN_STACK_SIZE
	.align		4
.L_3:
        /*0018*/ 	.byte	0x04, 0x12
        /*001a*/ 	.short	(.L_5 - .L_4)
	.align		4
.L_4:
        /*001c*/ 	.word	index@(_Z9AddArraysPiS_S_i)
        /*0020*/ 	.word	0x00000000
.L_5:


//--------------------- .nv.compat                --------------------------
	.section	.nv.compat,"",@"SHT_CUDA_COMPAT_INFO"
	.align	4
        /*0000*/ 	.byte	0x02, 0x09, 0x00, 0x00, 0x02, 0x02, 0x01, 0x00, 0x02, 0x05, 0x05, 0x00, 0x03, 0x07, 0x01, 0x01
        /*0010*/ 	.byte	0x02, 0x03, 0x00, 0x00, 0x02, 0x06, 0x01, 0x00, 0x04, 0x0b, 0x08, 0x00, 0x09, 0x00, 0x00, 0x00
        /*0020*/ 	.byte	0x00, 0x00, 0x00, 0x00


//--------------------- .nv.info._Z9AddArraysPiS_S_i --------------------------
	.section	.nv.info._Z9AddArraysPiS_S_i,"",@"SHT_CUDA_INFO"
	.sectionflags	@""
	.align	4


	//----- nvinfo : EIATTR_CUDA_API_VERSION
	.align		4
        /*0000*/ 	.byte	0x04, 0x37
        /*0002*/ 	.short	(.L_7 - .L_6)
.L_6:
        /*0004*/ 	.word	0x00000082


	//----- nvinfo : EIATTR_KPARAM_INFO
	.align		4
.L_7:
        /*0008*/ 	.byte	0x04, 0x17
        /*000a*/ 	.short	(.L_9 - .L_8)
.L_8:
        /*000c*/ 	.word	0x00000000
        /*0010*/ 	.short	0x0003
        /*0012*/ 	.short	0x0018
        /*0014*/ 	.byte	0x00, 0xf0, 0x11, 0x00


	//----- nvinfo : EIATTR_KPARAM_INFO
	.align		4
.L_9:
        /*0018*/ 	.byte	0x04, 0x17
        /*001a*/ 	.short	(.L_11 - .L_10)
.L_10:
        /*001c*/ 	.word	0x00000000
        /*0020*/ 	.short	0x0002
        /*0022*/ 	.short	0x0010
        /*0024*/ 	.byte	0x00, 0xf5, 0x21, 0x00


	//----- nvinfo : EIATTR_KPARAM_INFO
	.align		4
.L_11:
        /*0028*/ 	.byte	0x04, 0x17
        /*002a*/ 	.short	(.L_13 - .L_12)
.L_12:
        /*002c*/ 	.word	0x00000000
        /*0030*/ 	.short	0x0001
        /*0032*/ 	.short	0x0008
        /*0034*/ 	.byte	0x00, 0xf5, 0x21, 0x00


	//----- nvinfo : EIATTR_KPARAM_INFO
	.align		4
.L_13:
        /*0038*/ 	.byte	0x04, 0x17
        /*003a*/ 	.short	(.L_15 - .L_14)
.L_14:
        /*003c*/ 	.word	0x00000000
        /*0040*/ 	.short	0x0000
        /*0042*/ 	.short	0x0000
        /*0044*/ 	.byte	0x00, 0xf5, 0x21, 0x00


	//----- nvinfo : EIATTR_SPARSE_MMA_MASK
	.align		4
.L_15:
        /*0048*/ 	.byte	0x03, 0x50
        /*004a*/ 	.short	0x0000


	//----- nvinfo : EIATTR_MAXREG_COUNT
	.align		4
        /*004c*/ 	.byte	0x03, 0x1b
        /*004e*/ 	.short	0x00ff


	//----- nvinfo : EIATTR_MERCURY_ISA_VERSION
	.align		4
        /*0050*/ 	.byte	0x03, 0x5f
        /*0052*/ 	.short	0x0101


	//----- nvinfo : EIATTR_VRC_CTA_INIT_COUNT
	.align		4
        /*0054*/ 	.byte	0x02, 0x4a
	.zero		1
	.zero		1


	//----- nvinfo : EIATTR_EXIT_INSTR_OFFSETS
	.align		4
        /*0058*/ 	.byte	0x04, 0x1c
        /*005a*/ 	.short	(.L_17 - .L_16)


	//   ....[0]....
.L_16:
        /*005c*/ 	.word	0x00000070


	//   ....[1]....
        /*0060*/ 	.word	0x00000150


	//----- nvinfo : EIATTR_CBANK_PARAM_SIZE
	.align		4
.L_17:
        /*0064*/ 	.byte	0x03, 0x19
        /*0066*/ 	.short	0x001c


	//----- nvinfo : EIATTR_PARAM_CBANK
	.align		4
        /*0068*/ 	.byte	0x04, 0x0a
        /*006a*/ 	.short	(.L_19 - .L_18)
	.align		4
.L_18:
        /*006c*/ 	.word	index@(.nv.constant0._Z9AddArraysPiS_S_i)
        /*0070*/ 	.short	0x0380
        /*0072*/ 	.short	0x001c


	//----- nvinfo : EIATTR_SW_WAR
	.align		4
.L_19:
        /*0074*/ 	.byte	0x04, 0x36
        /*0076*/ 	.short	(.L_21 - .L_20)
.L_20:
        /*0078*/ 	.word	0x00000008
.L_21:


//--------------------- .nv.callgraph             --------------------------
	.section	.nv.callgraph,"",@"SHT_CUDA_CALLGRAPH"
	.align	4
	.sectionentsize	8
	.align		4
        /*0000*/ 	.word	0x00000000
	.align		4
        /*0004*/ 	.word	0xffffffff
	.align		4
        /*0008*/ 	.word	0x00000000
	.align		4
        /*000c*/ 	.word	0xfffffffe
	.align		4
        /*0010*/ 	.word	0x00000000
	.align		4
        /*0014*/ 	.word	0xfffffffd
	.align		4
        /*0018*/ 	.word	0x00000000
	.align		4
        /*001c*/ 	.word	0xfffffffc


//--------------------- .text._Z9AddArraysPiS_S_i --------------------------
	.section	.text._Z9AddArraysPiS_S_i,"ax",@progbits
	.align	128
        .global         _Z9AddArraysPiS_S_i
        .type           _Z9AddArraysPiS_S_i,@function
        .size           _Z9AddArraysPiS_S_i,(.L_x_1 - _Z9AddArraysPiS_S_i)
        .other          _Z9AddArraysPiS_S_i,@"STO_CUDA_ENTRY STV_DEFAULT"
_Z9AddArraysPiS_S_i:
.text._Z9AddArraysPiS_S_i:
[----:B------:R-:W-:Y:S01]  /*0000*/  LDC R1, c[0x0][0x37c] ;  /* 0x0000df00ff017b82 */ /* 0x000fe20000000800 */
[----:B------:R-:W0:Y:S07]  /*0010*/  S2R R9, SR_TID.X ;  /* 0x0000000000097919 */ /* 0x000e2e0000002100 */
[----:B------:R-:W0:Y:S01]  /*0020*/  S2UR UR4, SR_CTAID.X ;  /* 0x00000000000479c3 */ /* 0x000e220000002500 */
[----:B------:R-:W1:Y:S07]  /*0030*/  LDCU UR5, c[0x0][0x398] ;  /* 0x00007300ff0577ac */ /* 0x000e6e0008000800 */
[----:B------:R-:W0:Y:S02]  /*0040*/  LDC R0, c[0x0][0x360] ;  /* 0x0000d800ff007b82 */ /* 0x000e240000000800 */
[----:B0-----:R-:W-:-:S05]  /*0050*/  IMAD R9, R0, UR4, R9 ;  /* 0x0000000400097c24 */ /* 0x001fca000f8e0209 */
[----:B-1----:R-:W-:-:S13]  /*0060*/  ISETP.GE.AND P0, PT, R9, UR5, PT ;  /* 0x0000000509007c0c */ /* 0x002fda000bf06270 */
[----:B------:R-:W-:Y:S05]  /*0070*/  @P0 EXIT ;  /* 0x000000000000094d */ /* 0x000fea0003800000 */
[----:B------:R-:W0:Y:S01]  /*0080*/  LDC.64 R2, c[0x0][0x380] ;  /* 0x0000e000ff027b82 */ /* 0x000e220000000a00 */
[----:B------:R-:W1:Y:S07]  /*0090*/  LDCU.64 UR4, c[0x0][0x358] ;  /* 0x00006b00ff0477ac */ /* 0x000e6e0008000a00 */
[----:B------:R-:W2:Y:S08]  /*00a0*/  LDC.64 R4, c[0x0][0x388] ;  /* 0x0000e200ff047b82 */ /* 0x000eb00000000a00 */
[----:B------:R-:W3:Y:S01]  /*00b0*/  LDC.64 R6, c[0x0][0x390] ;  /* 0x0000e400ff067b82 */ /* 0x000ee20000000a00 */
[----:B0-----:R-:W-:-:S06]  /*00c0*/  IMAD.WIDE R2, R9, 0x4, R2 ;  /* 0x0000000409027825 */ /* 0x001fcc00078e0202 */
[----:B-1----:R-:W4:Y:S01]  /*00d0*/  LDG.E R2, desc[UR4][R2.64] ;  /* 0x0000000402027981 */ /* 0x002f22000c1e1900 */
[----:B--2---:R-:W-:-:S06]  /*00e0*/  IMAD.WIDE R4, R9, 0x4, R4 ;  /* 0x0000000409047825 */ /* 0x004fcc00078e0204 */
[----:B------:R-:W4:Y:S01]  /*00f0*/  LDG.E R5, desc[UR4][R4.64] ;  /* 0x0000000404057981 */ /* 0x000f22000c1e1900 */
[----:B---3--:R-:W-:Y:S01]  /*0100*/  IMAD.WIDE R6, R9, 0x4, R6 ;  /* 0x0000000409067825 */ /* 0x008fe200078e0206 */
[----:B----4-:R-:W-:-:S04]  /*0110*/  IADD3 R0, PT, PT, R2, R5, RZ ;  /* 0x0000000502007210 */ /* 0x010fc80007ffe0ff */
[----:B------:R-:W-:-:S04]  /*0120*/  I2FP.F32.S32 R0, R0 ;  /* 0x0000000000007245 */ /* 0x000fc80000201400 */
[----:B------:R-:W0:Y:S02]  /*0130*/  F2I.TRUNC.NTZ R11, R0 ;  /* 0x00000000000b7305 */ /* 0x000e24000020f100 */
[----:B0-----:R-:W-:Y:S01]  /*0140*/  STG.E desc[UR4][R6.64], R11 ;  /* 0x0000000b06007986 */ /* 0x001fe2000c101904 */
[----:B------:R-:W-:Y:S05]  /*0150*/  EXIT ;  /* 0x000000000000794d */ /* 0x000fea0003800000 */
.L_x_0:
[----:B------:R-:W-:-:S00]  /*0160*/  BRA `(.L_x_0) ;  /* 0xfffffffc00fc7947 */ /* 0x000fc0000383ffff */
[----:B------:R-:W-:-:S00]  /*0170*/  NOP ;  /* 0x0000000000007918 */ /* 0x000fc00000000000 */
        /* <DEDUP_REMOVED lines=8> */
.L_x_1:


//--------------------- .nv.shared.reserved.0     --------------------------
	.section	.nv.shared.reserved.0,"aw",@nobits
	.weak		__nv_reservedSMEM_offset_0_alias
	.size		__nv_reservedSMEM_offset_0_alias, 0, 64
	.other		__nv_reservedSMEM_offset_0_alias,@"STO_CUDA_RESERVED_SHARED STV_DEFAULT"
__nv_reservedSMEM_offset_0_alias:
	.zero		0
	.zero		64


//--------------------- .nv.constant0._Z9AddArraysPiS_S_i --------------------------
	.section	.nv.constant0._Z9AddArraysPiS_S_i,"a",@progbits
	.sectionflags	@""
	.align	4
.nv.constant0._Z9AddArraysPiS_S_i:
	.zero		924


//--------------------- SYMBOLS --------------------------

	.type		.nv.reservedSmem.offset0,@object
	.size		.nv.reservedSmem.offset0,0x4
